//
// Generated by NVIDIA NVVM Compiler
//
// Compiler Build ID: CL-36424714
// Cuda compilation tools, release 13.0, V13.0.88
// Based on NVVM 20.0.0
//

.version 9.0
.target sm_100
.address_size 64

	// .globl	_Z18memory_read_kernelPfiS_

.visible .entry _Z18memory_read_kernelPfiS_(
	.param .u64 .ptr .align 1 _Z18memory_read_kernelPfiS__param_0,
	.param .u32 _Z18memory_read_kernelPfiS__param_1,
	.param .u64 .ptr .align 1 _Z18memory_read_kernelPfiS__param_2
)
{
	.reg .pred 	%p<10>;
	.reg .b32 	%r<67>;
	.reg .b32 	%f<83>;
	.reg .b64 	%rd<94>;

	ld.param.u64 	%rd3, [_Z18memory_read_kernelPfiS__param_0];
	ld.param.u32 	%r24, [_Z18memory_read_kernelPfiS__param_1];
	ld.param.u64 	%rd2, [_Z18memory_read_kernelPfiS__param_2];
	cvta.to.global.u64 	%rd1, %rd3;
	mov.u32 	%r25, %tid.x;
	mov.u32 	%r26, %ctaid.x;
	mov.u32 	%r27, %ntid.x;
	mad.lo.s32 	%r1, %r26, %r27, %r25;
	setp.lt.s32 	%p1, %r24, 1;
	mov.f32 	%f82, 0f00000000;
	@%p1 bra 	$L__BB0_13;
	mul.lo.s32 	%r2, %r24, %r1;
	and.b32  	%r3, %r24, 15;
	setp.lt.u32 	%p2, %r24, 16;
	mov.f32 	%f82, 0f00000000;
	mov.b32 	%r63, 0;
	@%p2 bra 	$L__BB0_4;
	and.b32  	%r63, %r24, 2147483632;
	neg.s32 	%r61, %r63;
	add.s32 	%r60, %r2, 987656;
	mov.f32 	%f82, 0f00000000;
$L__BB0_3:
	.pragma "nounroll";
	shl.b32 	%r29, %r60, 2;
	add.s32 	%r30, %r29, -3950624;
	cvt.u64.u32 	%rd4, %r30;
	and.b64  	%rd5, %rd4, 268435452;
	add.s64 	%rd6, %rd1, %rd5;
	ld.global.f32 	%f18, [%rd6];
	add.f32 	%f19, %f82, %f18;
	add.s32 	%r31, %r29, -3456796;
	cvt.u64.u32 	%rd7, %r31;
	and.b64  	%rd8, %rd7, 268435452;
	add.s64 	%rd9, %rd1, %rd8;
	ld.global.f32 	%f20, [%rd9];
	add.f32 	%f21, %f19, %f20;
	add.s32 	%r32, %r29, -2962968;
	cvt.u64.u32 	%rd10, %r32;
	and.b64  	%rd11, %rd10, 268435452;
	add.s64 	%rd12, %rd1, %rd11;
	ld.global.f32 	%f22, [%rd12];
	add.f32 	%f23, %f21, %f22;
	add.s32 	%r33, %r29, -2469140;
	cvt.u64.u32 	%rd13, %r33;
	and.b64  	%rd14, %rd13, 268435452;
	add.s64 	%rd15, %rd1, %rd14;
	ld.global.f32 	%f24, [%rd15];
	add.f32 	%f25, %f23, %f24;
	add.s32 	%r34, %r29, -1975312;
	cvt.u64.u32 	%rd16, %r34;
	and.b64  	%rd17, %rd16, 268435452;
	add.s64 	%rd18, %rd1, %rd17;
	ld.global.f32 	%f26, [%rd18];
	add.f32 	%f27, %f25, %f26;
	add.s32 	%r35, %r29, -1481484;
	cvt.u64.u32 	%rd19, %r35;
	and.b64  	%rd20, %rd19, 268435452;
	add.s64 	%rd21, %rd1, %rd20;
	ld.global.f32 	%f28, [%rd21];
	add.f32 	%f29, %f27, %f28;
	add.s32 	%r36, %r29, -987656;
	cvt.u64.u32 	%rd22, %r36;
	and.b64  	%rd23, %rd22, 268435452;
	add.s64 	%rd24, %rd1, %rd23;
	ld.global.f32 	%f30, [%rd24];
	add.f32 	%f31, %f29, %f30;
	add.s32 	%r37, %r29, -493828;
	cvt.u64.u32 	%rd25, %r37;
	and.b64  	%rd26, %rd25, 268435452;
	add.s64 	%rd27, %rd1, %rd26;
	ld.global.f32 	%f32, [%rd27];
	add.f32 	%f33, %f31, %f32;
	cvt.u64.u32 	%rd28, %r29;
	and.b64  	%rd29, %rd28, 268435452;
	add.s64 	%rd30, %rd1, %rd29;
	ld.global.f32 	%f34, [%rd30];
	add.f32 	%f35, %f33, %f34;
	add.s32 	%r38, %r29, 493828;
	cvt.u64.u32 	%rd31, %r38;
	and.b64  	%rd32, %rd31, 268435452;
	add.s64 	%rd33, %rd1, %rd32;
	ld.global.f32 	%f36, [%rd33];
	add.f32 	%f37, %f35, %f36;
	add.s32 	%r39, %r29, 987656;
	cvt.u64.u32 	%rd34, %r39;
	and.b64  	%rd35, %rd34, 268435452;
	add.s64 	%rd36, %rd1, %rd35;
	ld.global.f32 	%f38, [%rd36];
	add.f32 	%f39, %f37, %f38;
	add.s32 	%r40, %r29, 1481484;
	cvt.u64.u32 	%rd37, %r40;
	and.b64  	%rd38, %rd37, 268435452;
	add.s64 	%rd39, %rd1, %rd38;
	ld.global.f32 	%f40, [%rd39];
	add.f32 	%f41, %f39, %f40;
	add.s32 	%r41, %r29, 1975312;
	cvt.u64.u32 	%rd40, %r41;
	and.b64  	%rd41, %rd40, 268435452;
	add.s64 	%rd42, %rd1, %rd41;
	ld.global.f32 	%f42, [%rd42];
	add.f32 	%f43, %f41, %f42;
	add.s32 	%r42, %r29, 2469140;
	cvt.u64.u32 	%rd43, %r42;
	and.b64  	%rd44, %rd43, 268435452;
	add.s64 	%rd45, %rd1, %rd44;
	ld.global.f32 	%f44, [%rd45];
	add.f32 	%f45, %f43, %f44;
	add.s32 	%r43, %r29, 2962968;
	cvt.u64.u32 	%rd46, %r43;
	and.b64  	%rd47, %rd46, 268435452;
	add.s64 	%rd48, %rd1, %rd47;
	ld.global.f32 	%f46, [%rd48];
	add.f32 	%f47, %f45, %f46;
	add.s32 	%r44, %r29, 3456796;
	cvt.u64.u32 	%rd49, %r44;
	and.b64  	%rd50, %rd49, 268435452;
	add.s64 	%rd51, %rd1, %rd50;
	ld.global.f32 	%f48, [%rd51];
	add.f32 	%f82, %f47, %f48;
	add.s32 	%r61, %r61, 16;
	add.s32 	%r60, %r60, 1975312;
	setp.ne.s32 	%p3, %r61, 0;
	@%p3 bra 	$L__BB0_3;
$L__BB0_4:
	setp.eq.s32 	%p4, %r3, 0;
	@%p4 bra 	$L__BB0_13;
	and.b32  	%r12, %r24, 7;
	setp.lt.u32 	%p5, %r3, 8;
	@%p5 bra 	$L__BB0_7;
	mad.lo.s32 	%r45, %r63, 123457, %r2;
	shl.b32 	%r46, %r45, 2;
	cvt.u64.u32 	%rd52, %r46;
	and.b64  	%rd53, %rd52, 268435452;
	add.s64 	%rd54, %rd1, %rd53;
	ld.global.f32 	%f50, [%rd54];
	add.f32 	%f51, %f82, %f50;
	add.s32 	%r47, %r46, 493828;
	cvt.u64.u32 	%rd55, %r47;
	and.b64  	%rd56, %rd55, 268435452;
	add.s64 	%rd57, %rd1, %rd56;
	ld.global.f32 	%f52, [%rd57];
	add.f32 	%f53, %f51, %f52;
	add.s32 	%r48, %r46, 987656;
	cvt.u64.u32 	%rd58, %r48;
	and.b64  	%rd59, %rd58, 268435452;
	add.s64 	%rd60, %rd1, %rd59;
	ld.global.f32 	%f54, [%rd60];
	add.f32 	%f55, %f53, %f54;
	add.s32 	%r49, %r46, 1481484;
	cvt.u64.u32 	%rd61, %r49;
	and.b64  	%rd62, %rd61, 268435452;
	add.s64 	%rd63, %rd1, %rd62;
	ld.global.f32 	%f56, [%rd63];
	add.f32 	%f57, %f55, %f56;
	add.s32 	%r50, %r46, 1975312;
	cvt.u64.u32 	%rd64, %r50;
	and.b64  	%rd65, %rd64, 268435452;
	add.s64 	%rd66, %rd1, %rd65;
	ld.global.f32 	%f58, [%rd66];
	add.f32 	%f59, %f57, %f58;
	add.s32 	%r51, %r46, 2469140;
	cvt.u64.u32 	%rd67, %r51;
	and.b64  	%rd68, %rd67, 268435452;
	add.s64 	%rd69, %rd1, %rd68;
	ld.global.f32 	%f60, [%rd69];
	add.f32 	%f61, %f59, %f60;
	add.s32 	%r52, %r46, 2962968;
	cvt.u64.u32 	%rd70, %r52;
	and.b64  	%rd71, %rd70, 268435452;
	add.s64 	%rd72, %rd1, %rd71;
	ld.global.f32 	%f62, [%rd72];
	add.f32 	%f63, %f61, %f62;
	add.s32 	%r53, %r46, 3456796;
	cvt.u64.u32 	%rd73, %r53;
	and.b64  	%rd74, %rd73, 268435452;
	add.s64 	%rd75, %rd1, %rd74;
	ld.global.f32 	%f64, [%rd75];
	add.f32 	%f82, %f63, %f64;
	add.s32 	%r63, %r63, 8;
$L__BB0_7:
	setp.eq.s32 	%p6, %r12, 0;
	@%p6 bra 	$L__BB0_13;
	and.b32  	%r15, %r24, 3;
	setp.lt.u32 	%p7, %r12, 4;
	@%p7 bra 	$L__BB0_10;
	mad.lo.s32 	%r54, %r63, 123457, %r2;
	shl.b32 	%r55, %r54, 2;
	cvt.u64.u32 	%rd76, %r55;
	and.b64  	%rd77, %rd76, 268435452;
	add.s64 	%rd78, %rd1, %rd77;
	ld.global.f32 	%f66, [%rd78];
	add.f32 	%f67, %f82, %f66;
	add.s32 	%r56, %r55, 493828;
	cvt.u64.u32 	%rd79, %r56;
	and.b64  	%rd80, %rd79, 268435452;
	add.s64 	%rd81, %rd1, %rd80;
	ld.global.f32 	%f68, [%rd81];
	add.f32 	%f69, %f67, %f68;
	add.s32 	%r57, %r55, 987656;
	cvt.u64.u32 	%rd82, %r57;
	and.b64  	%rd83, %rd82, 268435452;
	add.s64 	%rd84, %rd1, %rd83;
	ld.global.f32 	%f70, [%rd84];
	add.f32 	%f71, %f69, %f70;
	add.s32 	%r58, %r55, 1481484;
	cvt.u64.u32 	%rd85, %r58;
	and.b64  	%rd86, %rd85, 268435452;
	add.s64 	%rd87, %rd1, %rd86;
	ld.global.f32 	%f72, [%rd87];
	add.f32 	%f82, %f71, %f72;
	add.s32 	%r63, %r63, 4;
$L__BB0_10:
	setp.eq.s32 	%p8, %r15, 0;
	@%p8 bra 	$L__BB0_13;
	mad.lo.s32 	%r66, %r63, 123457, %r2;
	neg.s32 	%r65, %r15;
$L__BB0_12:
	.pragma "nounroll";
	shl.b32 	%r59, %r66, 2;
	cvt.u64.u32 	%rd88, %r59;
	and.b64  	%rd89, %rd88, 268435452;
	add.s64 	%rd90, %rd1, %rd89;
	ld.global.f32 	%f73, [%rd90];
	add.f32 	%f82, %f82, %f73;
	add.s32 	%r66, %r66, 123457;
	add.s32 	%r65, %r65, 1;
	setp.ne.s32 	%p9, %r65, 0;
	@%p9 bra 	$L__BB0_12;
$L__BB0_13:
	cvta.to.global.u64 	%rd91, %rd2;
	mul.wide.s32 	%rd92, %r1, 4;
	add.s64 	%rd93, %rd91, %rd92;
	st.global.f32 	[%rd93], %f82;
	ret;

}


// ===== COMPILED SASS (sm_100) =====

	.target	sm_100

	.elftype	@"ET_EXEC"


//--------------------- .note.nv.tkinfo           --------------------------
	.section	.note.nv.tkinfo,"",@"SHT_NOTE"
	.sectionflags	@"SHF_NOTE_NV_TKINFO"
	.tkinfo
        /*0018*/ 	.word	0x00000002
        /*0030*/ 	.string	""
        /*0030*/ 	.string	"ptxas"
        /*0030*/ 	.string	"Cuda compilation tools, release 13.0, V13.0.88"
        /*0030*/ 	.string	"Build cuda_13.0.r13.0/compiler.36424714_0"
        /*0030*/ 	.string	"-arch sm_100 -m 64 "



//--------------------- .note.nv.cuinfo           --------------------------
	.section	.note.nv.cuinfo,"",@"SHT_NOTE"
	.sectionflags	@"SHF_NOTE_NV_CUINFO"
        /*0018*/ 	.short	0x0002
        /*001a*/ 	.short	0x0064
        /*001c*/ 	.short	0x0082
	.zero		2


//--------------------- .nv.info                  --------------------------
	.section	.nv.info,"",@"SHT_CUDA_INFO"
	.align	4


	//----- nvinfo : EIATTR_REGCOUNT
	.align		4
        /*0000*/ 	.byte	0x04, 0x2f
        /*0002*/ 	.short	(.L_1 - .L_0)
	.align		4
.L_0:
        /*0004*/ 	.word	index@(_Z18memory_read_kernelPfiS_)
        /*0008*/ 	.word	0x0000001f


	//----- nvinfo : EIATTR_FRAME_SIZE
	.align		4
.L_1:
        /*000c*/ 	.byte	0x04, 0x11
        /*000e*/ 	.short	(.L_3 - .L_2)
	.align		4
.L_2:
        /*0010*/ 	.word	index@(_Z18memory_read_kernelPfiS_)
        /*0014*/ 	.word	0x00000000


	//----- nvinfo : EIATTR_MIN_STACK_SIZE
	.align		4
.L_3:
        /*0018*/ 	.byte	0x04, 0x12
        /*001a*/ 	.short	(.L_5 - .L_4)
	.align		4
.L_4:
        /*001c*/ 	.word	index@(_Z18memory_read_kernelPfiS_)
        /*0020*/ 	.word	0x00000000
.L_5:


//--------------------- .nv.compat                --------------------------
	.section	.nv.compat,"",@"SHT_CUDA_COMPAT_INFO"
	.align	4
        /*0000*/ 	.byte	0x02, 0x09, 0x00, 0x00, 0x02, 0x02, 0x01, 0x00, 0x02, 0x05, 0x05, 0x00, 0x03, 0x07, 0x01, 0x01
        /*0010*/ 	.byte	0x02, 0x03, 0x00, 0x00, 0x02, 0x06, 0x01, 0x00, 0x04, 0x0b, 0x08, 0x00, 0x09, 0x00, 0x00, 0x00
        /*0020*/ 	.byte	0x00, 0x00, 0x00, 0x00


//--------------------- .nv.info._Z18memory_read_kernelPfiS_ --------------------------
	.section	.nv.info._Z18memory_read_kernelPfiS_,"",@"SHT_CUDA_INFO"
	.sectionflags	@""
	.align	4


	//----- nvinfo : EIATTR_CUDA_API_VERSION
	.align		4
        /*0000*/ 	.byte	0x04, 0x37
        /*0002*/ 	.short	(.L_7 - .L_6)
.L_6:
        /*0004*/ 	.word	0x00000082


	//----- nvinfo : EIATTR_KPARAM_INFO
	.align		4
.L_7:
        /*0008*/ 	.byte	0x04, 0x17
        /*000a*/ 	.short	(.L_9 - .L_8)
.L_8:
        /*000c*/ 	.word	0x00000000
        /*0010*/ 	.short	0x0002
        /*0012*/ 	.short	0x0010
        /*0014*/ 	.byte	0x00, 0xf5, 0x21, 0x00


	//----- nvinfo : EIATTR_KPARAM_INFO
	.align		4
.L_9:
        /*0018*/ 	.byte	0x04, 0x17
        /*001a*/ 	.short	(.L_11 - .L_10)
.L_10:
        /*001c*/ 	.word	0x00000000
        /*0020*/ 	.short	0x0001
        /*0022*/ 	.short	0x0008
        /*0024*/ 	.byte	0x00, 0xf0, 0x11, 0x00


	//----- nvinfo : EIATTR_KPARAM_INFO
	.align		4
.L_11:
        /*0028*/ 	.byte	0x04, 0x17
        /*002a*/ 	.short	(.L_13 - .L_12)
.L_12:
        /*002c*/ 	.word	0x00000000
        /*0030*/ 	.short	0x0000
        /*0032*/ 	.short	0x0000
        /*0034*/ 	.byte	0x00, 0xf5, 0x21, 0x00


	//----- nvinfo : EIATTR_SPARSE_MMA_MASK
	.align		4
.L_13:
        /*0038*/ 	.byte	0x03, 0x50
        /*003a*/ 	.short	0x0000


	//----- nvinfo : EIATTR_MAXREG_COUNT
	.align		4
        /*003c*/ 	.byte	0x03, 0x1b
        /*003e*/ 	.short	0x00ff


	//----- nvinfo : EIATTR_MERCURY_ISA_VERSION
	.align		4
        /*0040*/ 	.byte	0x03, 0x5f
        /*0042*/ 	.short	0x0101


	//----- nvinfo : EIATTR_VRC_CTA_INIT_COUNT
	.align		4
        /*0044*/ 	.byte	0x02, 0x4a
	.zero		1
	.zero		1


	//----- nvinfo : EIATTR_EXIT_INSTR_OFFSETS
	.align		4
        /*0048*/ 	.byte	0x04, 0x1c
        /*004a*/ 	.short	(.L_15 - .L_14)


	//   ....[0]....
.L_14:
        /*004c*/ 	.word	0x00000e40


	//----- nvinfo : EIATTR_CBANK_PARAM_SIZE
	.align		4
.L_15:
        /*0050*/ 	.byte	0x03, 0x19
        /*0052*/ 	.short	0x0018


	//----- nvinfo : EIATTR_PARAM_CBANK
	.align		4
        /*0054*/ 	.byte	0x04, 0x0a
        /*0056*/ 	.short	(.L_17 - .L_16)
	.align		4
.L_16:
        /*0058*/ 	.word	index@(.nv.constant0._Z18memory_read_kernelPfiS_)
        /*005c*/ 	.short	0x0380
        /*005e*/ 	.short	0x0018


	//----- nvinfo : EIATTR_SW_WAR
	.align		4
.L_17:
        /*0060*/ 	.byte	0x04, 0x36
        /*0062*/ 	.short	(.L_19 - .L_18)
.L_18:
        /*0064*/ 	.word	0x00000008
.L_19:


//--------------------- .nv.callgraph             --------------------------
	.section	.nv.callgraph,"",@"SHT_CUDA_CALLGRAPH"
	.align	4
	.sectionentsize	8
	.align		4
        /*0000*/ 	.word	0x00000000
	.align		4
        /*0004*/ 	.word	0xffffffff
	.align		4
        /*0008*/ 	.word	0x00000000
	.align		4
        /*000c*/ 	.word	0xfffffffe
	.align		4
        /*0010*/ 	.word	0x00000000
	.align		4
        /*0014*/ 	.word	0xfffffffd
	.align		4
        /*0018*/ 	.word	0x00000000
	.align		4
        /*001c*/ 	.word	0xfffffffc


//--------------------- .text._Z18memory_read_kernelPfiS_ --------------------------
	.section	.text._Z18memory_read_kernelPfiS_,"ax",@progbits
	.align	128
        .global         _Z18memory_read_kernelPfiS_
        .type           _Z18memory_read_kernelPfiS_,@function
        .size           _Z18memory_read_kernelPfiS_,(.L_x_7 - _Z18memory_read_kernelPfiS_)
        .other          _Z18memory_read_kernelPfiS_,@"STO_CUDA_ENTRY STV_DEFAULT"
_Z18memory_read_kernelPfiS_:
.text._Z18memory_read_kernelPfiS_:
[----:B------:R-:W-:Y:S01]  /*0000*/  LDC R1, c[0x0][0x37c] ;  /* 0x0000df00ff017b82 */ /* 0x000fe20000000800 */
[----:B------:R-:W0:Y:S01]  /*0010*/  S2R R0, SR_TID.X ;  /* 0x0000000000007919 */ /* 0x000e220000002100 */
[----:B------:R-:W1:Y:S06]  /*0020*/  LDCU UR4, c[0x0][0x388] ;  /* 0x00007100ff0477ac */ /* 0x000e6c0008000800 */
[----:B------:R-:W0:Y:S01]  /*0030*/  S2UR UR5, SR_CTAID.X ;  /* 0x00000000000579c3 */ /* 0x000e220000002500 */
[----:B------:R-:W-:Y:S01]  /*0040*/  IMAD.MOV.U32 R2, RZ, RZ, RZ ;  /* 0x000000ffff027224 */ /* 0x000fe200078e00ff */
[----:B------:R-:W2:Y:S06]  /*0050*/  LDCU.64 UR8, c[0x0][0x358] ;  /* 0x00006b00ff0877ac */ /* 0x000eac0008000a00 */
[----:B------:R-:W0:Y:S01]  /*0060*/  LDC R3, c[0x0][0x360] ;  /* 0x0000d800ff037b82 */ /* 0x000e220000000800 */
[----:B-1----:R-:W-:Y:S01]  /*0070*/  UISETP.GE.AND UP0, UPT, UR4, 0x1, UPT ;  /* 0x000000010400788c */ /* 0x002fe2000bf06270 */
[----:B0-----:R-:W-:-:S08]  /*0080*/  IMAD R0, R3, UR5, R0 ;  /* 0x0000000503007c24 */ /* 0x001fd0000f8e0200 */
[----:B--2---:R-:W-:Y:S05]  /*0090*/  BRA.U !UP0, `(.L_x_0) ;  /* 0x0000000d085c7547 */ /* 0x004fea000b800000 */
[----:B------:R-:W-:Y:S01]  /*00a0*/  UISETP.GE.U32.AND UP1, UPT, UR4, 0x10, UPT ;  /* 0x000000100400788c */ /* 0x000fe2000bf26070 */
[----:B------:R-:W-:Y:S01]  /*00b0*/  HFMA2 R4, -RZ, RZ, 0, 0 ;  /* 0x00000000ff047431 */ /* 0x000fe200000001ff */
[----:B------:R-:W-:Y:S02]  /*00c0*/  ULOP3.LUT UR5, UR4, 0xf, URZ, 0xc0, !UPT ;  /* 0x0000000f04057892 */ /* 0x000fe4000f8ec0ff */
[----:B------:R-:W-:Y:S02]  /*00d0*/  IMAD R3, R0, UR4, RZ ;  /* 0x0000000400037c24 */ /* 0x000fe4000f8e02ff */
[----:B------:R-:W-:Y:S01]  /*00e0*/  IMAD.MOV.U32 R2, RZ, RZ, RZ ;  /* 0x000000ffff027224 */ /* 0x000fe200078e00ff */
[----:B------:R-:W-:Y:S02]  /*00f0*/  UISETP.NE.AND UP0, UPT, UR5, URZ, UPT ;  /* 0x000000ff0500728c */ /* 0x000fe4000bf05270 */
[----:B------:R-:W-:Y:S09]  /*0100*/  BRA.U !UP1, `(.L_x_1) ;  /* 0x0000000509a87547 */ /* 0x000ff2000b800000 */
[----:B------:R-:W-:Y:S01]  /*0110*/  ULOP3.LUT UR6, UR4, 0x7ffffff0, URZ, 0xc0, !UPT ;  /* 0x7ffffff004067892 */ /* 0x000fe2000f8ec0ff */
[----:B------:R-:W-:Y:S01]  /*0120*/  VIADD R22, R3, 0xf1208 ;  /* 0x000f120803167836 */ /* 0x000fe20000000000 */
[----:B------:R-:W0:Y:S01]  /*0130*/  LDCU.64 UR10, c[0x0][0x380] ;  /* 0x00007000ff0a77ac */ /* 0x000e220008000a00 */
[----:B------:R-:W-:-:S03]  /*0140*/  IMAD.MOV.U32 R2, RZ, RZ, RZ ;  /* 0x000000ffff027224 */ /* 0x000fc600078e00ff */
[----:B------:R-:W-:Y:S01]  /*0150*/  MOV R4, UR6 ;  /* 0x0000000600047c02 */ /* 0x000fe20008000f00 */
[----:B------:R-:W-:-:S12]  /*0160*/  UIADD3 UR7, UPT, UPT, -UR6, URZ, URZ ;  /* 0x000000ff06077290 */ /* 0x000fd8000fffe1ff */
.L_x_2:
[----:B------:R-:W-:-:S04]  /*0170*/  IMAD.SHL.U32 R24, R22, 0x4, RZ ;  /* 0x0000000416187824 */ /* 0x000fc800078e00ff */
[C---:B------:R-:W-:Y:S01]  /*0180*/  VIADD R5, R24.reuse, 0xffc3b7e0 ;  /* 0xffc3b7e018057836 */ /* 0x040fe20000000000 */
[C---:B------:R-:W-:Y:S01]  /*0190*/  LOP3.LUT R8, R24.reuse, 0xffffffc, RZ, 0xc0, !PT ;  /* 0x0ffffffc18087812 */ /* 0x040fe200078ec0ff */
[----:B------:R-:W-:-:S03]  /*01a0*/  VIADD R6, R24, 0xffcb40e4 ;  /* 0xffcb40e418067836 */ /* 0x000fc60000000000 */
[----:B0-----:R-:W-:Y:S02]  /*01b0*/  IADD3 R8, P0, PT, R8, UR10, RZ ;  /* 0x0000000a08087c10 */ /* 0x001fe4000ff1e0ff */
[----:B------:R-:W-:Y:S01]  /*01c0*/  LOP3.LUT R18, R5, 0xffffffc, RZ, 0xc0, !PT ;  /* 0x0ffffffc05127812 */ /* 0x000fe200078ec0ff */
[----:B------:R-:W-:Y:S01]  /*01d0*/  VIADD R5, R24, 0xffd2c9e8 ;  /* 0xffd2c9e818057836 */ /* 0x000fe20000000000 */
[----:B------:R-:W-:Y:S02]  /*01e0*/  IADD3.X R9, PT, PT, RZ, UR11, RZ, P0, !PT ;  /* 0x0000000bff097c10 */ /* 0x000fe400087fe4ff */
[----:B------:R-:W-:Y:S02]  /*01f0*/  IADD3 R18, P0, PT, R18, UR10, RZ ;  /* 0x0000000a12127c10 */ /* 0x000fe4000ff1e0ff */
[----:B------:R-:W-:Y:S01]  /*0200*/  LOP3.LUT R16, R6, 0xffffffc, RZ, 0xc0, !PT ;  /* 0x0ffffffc06107812 */ /* 0x000fe200078ec0ff */
[C---:B------:R-:W-:Y:S01]  /*0210*/  VIADD R7, R24.reuse, 0xffe1dbf0 ;  /* 0xffe1dbf018077836 */ /* 0x040fe20000000000 */
[----:B------:R-:W-:Y:S01]  /*0220*/  IADD3 R6, PT, PT, R24, -0x25ad14, RZ ;  /* 0xffda52ec18067810 */ /* 0x000fe20007ffe0ff */
[----:B------:R-:W-:Y:S01]  /*0230*/  IMAD.X R19, RZ, RZ, UR11, P0 ;  /* 0x0000000bff137e24 */ /* 0x000fe200080e06ff */
[----:B------:R-:W-:Y:S01]  /*0240*/  LOP3.LUT R5, R5, 0xffffffc, RZ, 0xc0, !PT ;  /* 0x0ffffffc05057812 */ /* 0x000fe200078ec0ff */
[----:B------:R-:W2:Y:S01]  /*0250*/  LDG.E R8, desc[UR8][R8.64] ;  /* 0x0000000808087981 */ /* 0x000ea2000c1e1900 */
[----:B------:R-:W-:-:S02]  /*0260*/  IADD3 R16, P1, PT, R16, UR10, RZ ;  /* 0x0000000a10107c10 */ /* 0x000fc4000ff3e0ff */
[----:B------:R-:W-:Y:S02]  /*0270*/  LOP3.LUT R6, R6, 0xffffffc, RZ, 0xc0, !PT ;  /* 0x0ffffffc06067812 */ /* 0x000fe400078ec0ff */
[----:B------:R-:W-:Y:S02]  /*0280*/  IADD3 R12, P0, PT, R5, UR10, RZ ;  /* 0x0000000a050c7c10 */ /* 0x000fe4000ff1e0ff */
[----:B------:R-:W-:Y:S01]  /*0290*/  IADD3.X R17, PT, PT, RZ, UR11, RZ, P1, !PT ;  /* 0x0000000bff117c10 */ /* 0x000fe20008ffe4ff */
[----:B------:R0:W3:Y:S01]  /*02a0*/  LDG.E R5, desc[UR8][R18.64] ;  /* 0x0000000812057981 */ /* 0x0000e2000c1e1900 */
[----:B------:R-:W-:Y:S01]  /*02b0*/  LOP3.LUT R7, R7, 0xffffffc, RZ, 0xc0, !PT ;  /* 0x0ffffffc07077812 */ /* 0x000fe200078ec0ff */
[----:B------:R-:W-:Y:S01]  /*02c0*/  IMAD.X R13, RZ, RZ, UR11, P0 ;  /* 0x0000000bff0d7e24 */ /* 0x000fe200080e06ff */
[----:B------:R-:W-:Y:S02]  /*02d0*/  IADD3 R14, P1, PT, R6, UR10, RZ ;  /* 0x0000000a060e7c10 */ /* 0x000fe4000ff3e0ff */
[----:B------:R-:W-:Y:S01]  /*02e0*/  IADD3 R20, PT, PT, R24, -0x169b0c, RZ ;  /* 0xffe964f418147810 */ /* 0x000fe20007ffe0ff */
[----:B------:R-:W4:Y:S01]  /*02f0*/  LDG.E R6, desc[UR8][R16.64] ;  /* 0x0000000810067981 */ /* 0x000f22000c1e1900 */
[----:B------:R-:W-:Y:S01]  /*0300*/  IADD3 R10, P0, PT, R7, UR10, RZ ;  /* 0x0000000a070a7c10 */ /* 0x000fe2000ff1e0ff */
[----:B------:R-:W-:Y:S01]  /*0310*/  IMAD.X R15, RZ, RZ, UR11, P1 ;  /* 0x0000000bff0f7e24 */ /* 0x000fe200088e06ff */
[----:B------:R-:W-:Y:S01]  /*0320*/  LOP3.LUT R20, R20, 0xffffffc, RZ, 0xc0, !PT ;  /* 0x0ffffffc14147812 */ /* 0x000fe200078ec0ff */
[C---:B0-----:R-:W-:Y:S01]  /*0330*/  VIADD R18, R24.reuse, 0xfff0edf8 ;  /* 0xfff0edf818127836 */ /* 0x041fe20000000000 */
[----:B------:R0:W5:Y:S01]  /*0340*/  LDG.E R7, desc[UR8][R12.64] ;  /* 0x000000080c077981 */ /* 0x000162000c1e1900 */
[----:B------:R-:W-:Y:S01]  /*0350*/  IMAD.X R11, RZ, RZ, UR11, P0 ;  /* 0x0000000bff0b7e24 */ /* 0x000fe200080e06ff */
[----:B------:R-:W-:-:S02]  /*0360*/  IADD3 R19, PT, PT, R24, -0x78904, RZ ;  /* 0xfff876fc18137810 */ /* 0x000fc40007ffe0ff */
[----:B------:R-:W-:Y:S01]  /*0370*/  LOP3.LUT R18, R18, 0xffffffc, RZ, 0xc0, !PT ;  /* 0x0ffffffc12127812 */ /* 0x000fe200078ec0ff */
[----:B------:R1:W2:Y:S01]  /*0380*/  LDG.E R9, desc[UR8][R14.64] ;  /* 0x000000080e097981 */ /* 0x0002a2000c1e1900 */
[----:B------:R-:W-:Y:S02]  /*0390*/  IADD3 R20, P0, PT, R20, UR10, RZ ;  /* 0x0000000a14147c10 */ /* 0x000fe4000ff1e0ff */
[----:B------:R-:W-:Y:S01]  /*03a0*/  LOP3.LUT R19, R19, 0xffffffc, RZ, 0xc0, !PT ;  /* 0x0ffffffc13137812 */ /* 0x000fe200078ec0ff */
[----:B------:R-:W2:Y:S01]  /*03b0*/  LDG.E R10, desc[UR8][R10.64] ;  /* 0x000000080a0a7981 */ /* 0x000ea2000c1e1900 */
[----:B------:R-:W-:Y:S01]  /*03c0*/  IADD3 R18, P1, PT, R18, UR10, RZ ;  /* 0x0000000a12127c10 */ /* 0x000fe2000ff3e0ff */
[----:B------:R-:W-:Y:S01]  /*03d0*/  IMAD.X R21, RZ, RZ, UR11, P0 ;  /* 0x0000000bff157e24 */ /* 0x000fe200080e06ff */
[C---:B0-----:R-:W-:Y:S01]  /*03e0*/  IADD3 R13, PT, PT, R24.reuse, 0xf1208, RZ ;  /* 0x000f1208180d7810 */ /* 0x041fe20007ffe0ff */
[----:B------:R-:W-:Y:S01]  /*03f0*/  VIADD R16, R24, 0x78904 ;  /* 0x0007890418107836 */ /* 0x000fe20000000000 */
[----:B------:R-:W-:Y:S01]  /*0400*/  IADD3 R12, P0, PT, R19, UR10, RZ ;  /* 0x0000000a130c7c10 */ /* 0x000fe2000ff1e0ff */
[----:B------:R-:W-:-:S03]  /*0410*/  IMAD.X R19, RZ, RZ, UR11, P1 ;  /* 0x0000000bff137e24 */ /* 0x000fc600088e06ff */
[----:B-1----:R-:W-:Y:S01]  /*0420*/  LOP3.LUT R14, R16, 0xffffffc, RZ, 0xc0, !PT ;  /* 0x0ffffffc100e7812 */ /* 0x002fe200078ec0ff */
[----:B------:R0:W2:Y:S01]  /*0430*/  LDG.E R11, desc[UR8][R20.64] ;  /* 0x00000008140b7981 */ /* 0x0000a2000c1e1900 */
[----:B------:R-:W-:Y:S01]  /*0440*/  LOP3.LUT R16, R13, 0xffffffc, RZ, 0xc0, !PT ;  /* 0x0ffffffc0d107812 */ /* 0x000fe200078ec0ff */
[----:B------:R-:W-:Y:S01]  /*0450*/  IMAD.X R13, RZ, RZ, UR11, P0 ;  /* 0x0000000bff0d7e24 */ /* 0x000fe200080e06ff */
[----:B------:R-:W-:Y:S01]  /*0460*/  IADD3 R14, P1, PT, R14, UR10, RZ ;  /* 0x0000000a0e0e7c10 */ /* 0x000fe2000ff3e0ff */
[----:B------:R1:W2:Y:S01]  /*0470*/  LDG.E R23, desc[UR8][R18.64] ;  /* 0x0000000812177981 */ /* 0x0002a2000c1e1900 */
[----:B------:R-:W-:Y:S01]  /*0480*/  VIADD R27, R24, 0x169b0c ;  /* 0x00169b0c181b7836 */ /* 0x000fe20000000000 */
[----:B------:R-:W-:Y:S02]  /*0490*/  IADD3 R16, P0, PT, R16, UR10, RZ ;  /* 0x0000000a10107c10 */ /* 0x000fe4000ff1e0ff */
[----:B------:R1:W2:Y:S01]  /*04a0*/  LDG.E R25, desc[UR8][R12.64] ;  /* 0x000000080c197981 */ /* 0x0002a2000c1e1900 */
[----:B------:R-:W-:-:S02]  /*04b0*/  IADD3.X R15, PT, PT, RZ, UR11, RZ, P1, !PT ;  /* 0x0000000bff0f7c10 */ /* 0x000fc40008ffe4ff */
[----:B0-----:R-:W-:Y:S02]  /*04c0*/  IADD3 R20, PT, PT, R24, 0x1e2410, RZ ;  /* 0x001e241018147810 */ /* 0x001fe40007ffe0ff */
[----:B------:R-:W-:Y:S01]  /*04d0*/  LOP3.LUT R28, R27, 0xffffffc, RZ, 0xc0, !PT ;  /* 0x0ffffffc1b1c7812 */ /* 0x000fe200078ec0ff */
[----:B------:R-:W-:Y:S01]  /*04e0*/  IMAD.X R17, RZ, RZ, UR11, P0 ;  /* 0x0000000bff117e24 */ /* 0x000fe200080e06ff */
[----:B-1----:R-:W-:Y:S01]  /*04f0*/  LOP3.LUT R19, R20, 0xffffffc, RZ, 0xc0, !PT ;  /* 0x0ffffffc14137812 */ /* 0x002fe200078ec0ff */
[----:B------:R-:W-:Y:S01]  /*0500*/  VIADD R21, R24, 0x25ad14 ;  /* 0x0025ad1418157836 */ /* 0x000fe20000000000 */
[----:B------:R-:W-:Y:S01]  /*0510*/  IADD3 R18, P0, PT, R28, UR10, RZ ;  /* 0x0000000a1c127c10 */ /* 0x000fe2000ff1e0ff */
[----:B------:R0:W2:Y:S01]  /*0520*/  LDG.E R26, desc[UR8][R14.64] ;  /* 0x000000080e1a7981 */ /* 0x0000a2000c1e1900 */
[C---:B------:R-:W-:Y:S01]  /*0530*/  VIADD R20, R24.reuse, 0x2d3618 ;  /* 0x002d361818147836 */ /* 0x040fe20000000000 */
[----:B------:R-:W-:Y:S02]  /*0540*/  IADD3 R12, P1, PT, R19, UR10, RZ ;  /* 0x0000000a130c7c10 */ /* 0x000fe4000ff3e0ff */
[----:B------:R-:W-:Y:S01]  /*0550*/  LOP3.LUT R21, R21, 0xffffffc, RZ, 0xc0, !PT ;  /* 0x0ffffffc15157812 */ /* 0x000fe200078ec0ff */
[----:B------:R1:W2:Y:S01]  /*0560*/  LDG.E R27, desc[UR8][R16.64] ;  /* 0x00000008101b7981 */ /* 0x0002a2000c1e1900 */
[----:B------:R-:W-:Y:S01]  /*0570*/  IADD3.X R19, PT, PT, RZ, UR11, RZ, P0, !PT ;  /* 0x0000000bff137c10 */ /* 0x000fe200087fe4ff */
[----:B------:R-:W-:Y:S01]  /*0580*/  VIADD R24, R24, 0x34bf1c ;  /* 0x0034bf1c18187836 */ /* 0x000fe20000000000 */
[----:B------:R-:W-:Y:S01]  /*0590*/  LOP3.LUT R20, R20, 0xffffffc, RZ, 0xc0, !PT ;  /* 0x0ffffffc14147812 */ /* 0x000fe200078ec0ff */
[----:B------:R-:W-:Y:S01]  /*05a0*/  IMAD.X R13, RZ, RZ, UR11, P1 ;  /* 0x0000000bff0d7e24 */ /* 0x000fe200088e06ff */
[----:B0-----:R-:W-:Y:S01]  /*05b0*/  IADD3 R14, P0, PT, R21, UR10, RZ ;  /* 0x0000000a150e7c10 */ /* 0x001fe2000ff1e0ff */
[----:B------:R-:W2:Y:S01]  /*05c0*/  LDG.E R18, desc[UR8][R18.64] ;  /* 0x0000000812127981 */ /* 0x000ea2000c1e1900 */
[----:B------:R-:W-:-:S02]  /*05d0*/  LOP3.LUT R24, R24, 0xffffffc, RZ, 0xc0, !PT ;  /* 0x0ffffffc18187812 */ /* 0x000fc400078ec0ff */
[----:B------:R-:W-:Y:S01]  /*05e0*/  IADD3.X R15, PT, PT, RZ, UR11, RZ, P0, !PT ;  /* 0x0000000bff0f7c10 */ /* 0x000fe200087fe4ff */
[----:B------:R-:W2:Y:S01]  /*05f0*/  LDG.E R12, desc[UR8][R12.64] ;  /* 0x000000080c0c7981 */ /* 0x000ea2000c1e1900 */
[----:B-1----:R-:W-:Y:S02]  /*0600*/  IADD3 R16, P1, PT, R20, UR10, RZ ;  /* 0x0000000a14107c10 */ /* 0x002fe4000ff3e0ff */
[----:B------:R-:W-:Y:S01]  /*0610*/  IADD3 R20, P0, PT, R24, UR10, RZ ;  /* 0x0000000a18147c10 */ /* 0x000fe2000ff1e0ff */
[----:B------:R-:W2:Y:S02]  /*0620*/  LDG.E R14, desc[UR8][R14.64] ;  /* 0x000000080e0e7981 */ /* 0x000ea4000c1e1900 */
[----:B------:R-:W-:Y:S02]  /*0630*/  IMAD.X R17, RZ, RZ, UR11, P1 ;  /* 0x0000000bff117e24 */ /* 0x000fe400088e06ff */
[----:B------:R-:W-:-:S03]  /*0640*/  IMAD.X R21, RZ, RZ, UR11, P0 ;  /* 0x0000000bff157e24 */ /* 0x000fc600080e06ff */
[----:B------:R-:W2:Y:S04]  /*0650*/  LDG.E R16, desc[UR8][R16.64] ;  /* 0x0000000810107981 */ /* 0x000ea8000c1e1900 */
[----:B------:R-:W2:Y:S01]  /*0660*/  LDG.E R20, desc[UR8][R20.64] ;  /* 0x0000000814147981 */ /* 0x000ea2000c1e1900 */
[----:B------:R-:W-:-:S04]  /*0670*/  UIADD3 UR7, UPT, UPT, UR7, 0x10, URZ ;  /* 0x0000001007077890 */ /* 0x000fc8000fffe0ff */
[----:B------:R-:W-:Y:S01]  /*0680*/  UISETP.NE.AND UP1, UPT, UR7, URZ, UPT ;  /* 0x000000ff0700728c */ /* 0x000fe2000bf25270 */
[----:B------:R-:W-:Y:S01]  /*0690*/  IADD3 R22, PT, PT, R22, 0x1e2410, RZ ;  /* 0x001e241016167810 */ /* 0x000fe20007ffe0ff */
[----:B---3--:R-:W-:-:S04]  /*06a0*/  FADD R5, R5, R2 ;  /* 0x0000000205057221 */ /* 0x008fc80000000000 */
[----:B----4-:R-:W-:-:S04]  /*06b0*/  FADD R6, R5, R6 ;  /* 0x0000000605067221 */ /* 0x010fc80000000000 */
[----:B-----5:R-:W-:-:S04]  /*06c0*/  FADD R6, R6, R7 ;  /* 0x0000000706067221 */ /* 0x020fc80000000000 */
[----:B--2---:R-:W-:-:S04]  /*06d0*/  FADD R9, R6, R9 ;  /* 0x0000000906097221 */ /* 0x004fc80000000000 */
[----:B------:R-:W-:-:S04]  /*06e0*/  FADD R10, R9, R10 ;  /* 0x0000000a090a7221 */ /* 0x000fc80000000000 */
        /* <DEDUP_REMOVED lines=10> */
[----:B------:R-:W-:Y:S01]  /*0790*/  FADD R2, R27, R20 ;  /* 0x000000141b027221 */ /* 0x000fe20000000000 */
[----:B------:R-:W-:Y:S06]  /*07a0*/  BRA.U UP1, `(.L_x_2) ;  /* 0xfffffff901707547 */ /* 0x000fec000b83ffff */
.L_x_1:
[----:B------:R-:W-:Y:S05]  /*07b0*/  BRA.U !UP0, `(.L_x_0) ;  /* 0x0000000508947547 */ /* 0x000fea000b800000 */
[----:B------:R-:W-:Y:S02]  /*07c0*/  UISETP.GE.U32.AND UP0, UPT, UR5, 0x8, UPT ;  /* 0x000000080500788c */ /* 0x000fe4000bf06070 */
[----:B------:R-:W-:-:S04]  /*07d0*/  ULOP3.LUT UR6, UR4, 0x7, URZ, 0xc0, !UPT ;  /* 0x0000000704067892 */ /* 0x000fc8000f8ec0ff */
[----:B------:R-:W-:-:S03]  /*07e0*/  UISETP.NE.AND UP1, UPT, UR6, URZ, UPT ;  /* 0x000000ff0600728c */ /* 0x000fc6000bf25270 */
[----:B------:R-:W-:Y:S08]  /*07f0*/  BRA.U !UP0, `(.L_x_3) ;  /* 0x0000000108cc7547 */ /* 0x000ff0000b800000 */
[----:B------:R-:W0:Y:S01]  /*0800*/  LDCU.64 UR10, c[0x0][0x380] ;  /* 0x00007000ff0a77ac */ /* 0x000e220008000a00 */
[----:B------:R-:W-:-:S04]  /*0810*/  IMAD R7, R4, 0x1e241, R3 ;  /* 0x0001e24104077824 */ /* 0x000fc800078e0203 */
[----:B------:R-:W-:-:S04]  /*0820*/  IMAD.SHL.U32 R7, R7, 0x4, RZ ;  /* 0x0000000407077824 */ /* 0x000fc800078e00ff */
[C---:B------:R-:W-:Y:S01]  /*0830*/  VIADD R5, R7.reuse, 0x78904 ;  /* 0x0007890407057836 */ /* 0x040fe20000000000 */
[C---:B------:R-:W-:Y:S02]  /*0840*/  LOP3.LUT R10, R7.reuse, 0xffffffc, RZ, 0xc0, !PT ;  /* 0x0ffffffc070a7812 */ /* 0x040fe400078ec0ff */
[----:B------:R-:W-:Y:S02]  /*0850*/  IADD3 R6, PT, PT, R7, 0xf1208, RZ ;  /* 0x000f120807067810 */ /* 0x000fe40007ffe0ff */
[----:B------:R-:W-:Y:S02]  /*0860*/  LOP3.LUT R5, R5, 0xffffffc, RZ, 0xc0, !PT ;  /* 0x0ffffffc05057812 */ /* 0x000fe400078ec0ff */
[----:B------:R-:W-:Y:S02]  /*0870*/  LOP3.LUT R6, R6, 0xffffffc, RZ, 0xc0, !PT ;  /* 0x0ffffffc06067812 */ /* 0x000fe400078ec0ff */
[----:B0-----:R-:W-:Y:S01]  /*0880*/  IADD3 R10, P1, PT, R10, UR10, RZ ;  /* 0x0000000a0a0a7c10 */ /* 0x001fe2000ff3e0ff */
[----:B------:R-:W-:Y:S01]  /*0890*/  VIADD R14, R7, 0x1e2410 ;  /* 0x001e2410070e7836 */ /* 0x000fe20000000000 */
[----:B------:R-:W-:-:S03]  /*08a0*/  IADD3 R12, P0, PT, R5, UR10, RZ ;  /* 0x0000000a050c7c10 */ /* 0x000fc6000ff1e0ff */
[----:B------:R-:W-:Y:S01]  /*08b0*/  IMAD.X R11, RZ, RZ, UR11, P1 ;  /* 0x0000000bff0b7e24 */ /* 0x000fe200088e06ff */
[----:B------:R-:W-:Y:S01]  /*08c0*/  IADD3 R16, P1, PT, R6, UR10, RZ ;  /* 0x0000000a06107c10 */ /* 0x000fe2000ff3e0ff */
[----:B------:R-:W-:Y:S01]  /*08d0*/  IMAD.X R13, RZ, RZ, UR11, P0 ;  /* 0x0000000bff0d7e24 */ /* 0x000fe200080e06ff */
[C---:B------:R-:W-:Y:S02]  /*08e0*/  IADD3 R6, PT, PT, R7.reuse, 0x169b0c, RZ ;  /* 0x00169b0c07067810 */ /* 0x040fe40007ffe0ff */
[----:B------:R0:W2:Y:S01]  /*08f0*/  LDG.E R5, desc[UR8][R10.64] ;  /* 0x000000080a057981 */ /* 0x0000a2000c1e1900 */
[----:B------:R-:W-:Y:S01]  /*0900*/  LOP3.LUT R15, R14, 0xffffffc, RZ, 0xc0, !PT ;  /* 0x0ffffffc0e0f7812 */ /* 0x000fe200078ec0ff */
[----:B------:R-:W-:Y:S01]  /*0910*/  IMAD.X R17, RZ, RZ, UR11, P1 ;  /* 0x0000000bff117e24 */ /* 0x000fe200088e06ff */
[----:B------:R-:W-:Y:S01]  /*0920*/  LOP3.LUT R18, R6, 0xffffffc, RZ, 0xc0, !PT ;  /* 0x0ffffffc06127812 */ /* 0x000fe200078ec0ff */
[----:B------:R-:W3:Y:S01]  /*0930*/  LDG.E R8, desc[UR8][R12.64] ;  /* 0x000000080c087981 */ /* 0x000ee2000c1e1900 */
[----:B------:R-:W-:-:S02]  /*0940*/  IADD3 R6, PT, PT, R7, 0x25ad14, RZ ;  /* 0x0025ad1407067810 */ /* 0x000fc40007ffe0ff */
[----:B------:R-:W-:Y:S01]  /*0950*/  IADD3 R14, P0, PT, R18, UR10, RZ ;  /* 0x0000000a120e7c10 */ /* 0x000fe2000ff1e0ff */
[----:B------:R-:W-:Y:S01]  /*0960*/  VIADD R18, R7, 0x2d3618 ;  /* 0x002d361807127836 */ /* 0x000fe20000000000 */
[----:B------:R1:W4:Y:S01]  /*0970*/  LDG.E R9, desc[UR8][R16.64] ;  /* 0x0000000810097981 */ /* 0x000322000c1e1900 */
[----:B0-----:R-:W-:Y:S02]  /*0980*/  LOP3.LUT R10, R6, 0xffffffc, RZ, 0xc0, !PT ;  /* 0x0ffffffc060a7812 */ /* 0x001fe400078ec0ff */
[----:B------:R-:W-:Y:S01]  /*0990*/  IADD3 R6, P1, PT, R15, UR10, RZ ;  /* 0x0000000a0f067c10 */ /* 0x000fe2000ff3e0ff */
[----:B------:R-:W-:Y:S01]  /*09a0*/  IMAD.X R15, RZ, RZ, UR11, P0 ;  /* 0x0000000bff0f7e24 */ /* 0x000fe200080e06ff */
[----:B------:R-:W-:Y:S02]  /*09b0*/  IADD3 R11, PT, PT, R7, 0x34bf1c, RZ ;  /* 0x0034bf1c070b7810 */ /* 0x000fe40007ffe0ff */
[----:B------:R-:W-:Y:S01]  /*09c0*/  IADD3 R10, P0, PT, R10, UR10, RZ ;  /* 0x0000000a0a0a7c10 */ /* 0x000fe2000ff1e0ff */
[----:B------:R-:W-:Y:S01]  /*09d0*/  IMAD.X R7, RZ, RZ, UR11, P1 ;  /* 0x0000000bff077e24 */ /* 0x000fe200088e06ff */
[----:B------:R-:W-:Y:S01]  /*09e0*/  LOP3.LUT R18, R18, 0xffffffc, RZ, 0xc0, !PT ;  /* 0x0ffffffc12127812 */ /* 0x000fe200078ec0ff */
[----:B------:R-:W5:Y:S01]  /*09f0*/  LDG.E R15, desc[UR8][R14.64] ;  /* 0x000000080e0f7981 */ /* 0x000f62000c1e1900 */
[----:B-1----:R-:W-:Y:S01]  /*0a00*/  LOP3.LUT R16, R11, 0xffffffc, RZ, 0xc0, !PT ;  /* 0x0ffffffc0b107812 */ /* 0x002fe200078ec0ff */
[----:B------:R-:W-:Y:S01]  /*0a10*/  IMAD.X R11, RZ, RZ, UR11, P0 ;  /* 0x0000000bff0b7e24 */ /* 0x000fe200080e06ff */
[----:B------:R-:W-:Y:S01]  /*0a20*/  IADD3 R12, P1, PT, R18, UR10, RZ ;  /* 0x0000000a120c7c10 */ /* 0x000fe2000ff3e0ff */
[----:B------:R-:W5:Y:S01]  /*0a30*/  LDG.E R7, desc[UR8][R6.64] ;  /* 0x0000000806077981 */ /* 0x000f62000c1e1900 */
[----:B------:R-:W-:-:S02]  /*0a40*/  IADD3 R16, P0, PT, R16, UR10, RZ ;  /* 0x0000000a10107c10 */ /* 0x000fc4000ff1e0ff */
[----:B------:R-:W-:Y:S01]  /*0a50*/  IADD3.X R13, PT, PT, RZ, UR11, RZ, P1, !PT ;  /* 0x0000000bff0d7c10 */ /* 0x000fe20008ffe4ff */
[----:B------:R-:W5:Y:S02]  /*0a60*/  LDG.E R10, desc[UR8][R10.64] ;  /* 0x000000080a0a7981 */ /* 0x000f64000c1e1900 */
[----:B------:R-:W-:Y:S02]  /*0a70*/  IMAD.X R17, RZ, RZ, UR11, P0 ;  /* 0x0000000bff117e24 */ /* 0x000fe400080e06ff */
[----:B------:R-:W5:Y:S04]  /*0a80*/  LDG.E R12, desc[UR8][R12.64] ;  /* 0x000000080c0c7981 */ /* 0x000f68000c1e1900 */
[----:B------:R-:W5:Y:S01]  /*0a90*/  LDG.E R16, desc[UR8][R16.64] ;  /* 0x0000000810107981 */ /* 0x000f62000c1e1900 */
[----:B------:R-:W-:-:S02]  /*0aa0*/  VIADD R4, R4, 0x8 ;  /* 0x0000000804047836 */ /* 0x000fc40000000000 */
[----:B--2---:R-:W-:-:S04]  /*0ab0*/  FADD R5, R2, R5 ;  /* 0x0000000502057221 */ /* 0x004fc80000000000 */
[----:B---3--:R-:W-:-:S04]  /*0ac0*/  FADD R8, R5, R8 ;  /* 0x0000000805087221 */ /* 0x008fc80000000000 */
[----:B----4-:R-:W-:-:S04]  /*0ad0*/  FADD R8, R8, R9 ;  /* 0x0000000908087221 */ /* 0x010fc80000000000 */
[----:B-----5:R-:W-:-:S04]  /*0ae0*/  FADD R8, R8, R15 ;  /* 0x0000000f08087221 */ /* 0x020fc80000000000 */
[----:B------:R-:W-:-:S04]  /*0af0*/  FADD R7, R8, R7 ;  /* 0x0000000708077221 */ /* 0x000fc80000000000 */
[----:B------:R-:W-:-:S04]  /*0b00*/  FADD R7, R7, R10 ;  /* 0x0000000a07077221 */ /* 0x000fc80000000000 */
[----:B------:R-:W-:-:S04]  /*0b10*/  FADD R7, R7, R12 ;  /* 0x0000000c07077221 */ /* 0x000fc80000000000 */
[----:B------:R-:W-:-:S07]  /*0b20*/  FADD R2, R7, R16 ;  /* 0x0000001007027221 */ /* 0x000fce0000000000 */
.L_x_3:
[----:B------:R-:W-:Y:S05]  /*0b30*/  BRA.U !UP1, `(.L_x_0) ;  /* 0x0000000109b47547 */ /* 0x000fea000b800000 */
[----:B------:R-:W-:Y:S02]  /*0b40*/  UISETP.GE.U32.AND UP0, UPT, UR6, 0x4, UPT ;  /* 0x000000040600788c */ /* 0x000fe4000bf06070 */
[----:B------:R-:W-:-:S04]  /*0b50*/  ULOP3.LUT UR4, UR4, 0x3, URZ, 0xc0, !UPT ;  /* 0x0000000304047892 */ /* 0x000fc8000f8ec0ff */
[----:B------:R-:W-:-:S03]  /*0b60*/  UISETP.NE.AND UP1, UPT, UR4, URZ, UPT ;  /* 0x000000ff0400728c */ /* 0x000fc6000bf25270 */
[----:B------:R-:W-:Y:S08]  /*0b70*/  BRA.U !UP0, `(.L_x_4) ;  /* 0x00000001086c7547 */ /* 0x000ff0000b800000 */
[----:B------:R-:W0:Y:S01]  /*0b80*/  LDCU.64 UR6, c[0x0][0x380] ;  /* 0x00007000ff0677ac */ /* 0x000e220008000a00 */
[----:B------:R-:W-:-:S05]  /*0b90*/  IMAD R5, R4, 0x1e241, R3 ;  /* 0x0001e24104057824 */ /* 0x000fca00078e0203 */
[----:B------:R-:W-:-:S04]  /*0ba0*/  SHF.L.U32 R5, R5, 0x2, RZ ;  /* 0x0000000205057819 */ /* 0x000fc800000006ff */
[C---:B------:R-:W-:Y:S01]  /*0bb0*/  LOP3.LUT R6, R5.reuse, 0xffffffc, RZ, 0xc0, !PT ;  /* 0x0ffffffc05067812 */ /* 0x040fe200078ec0ff */
[C---:B------:R-:W-:Y:S02]  /*0bc0*/  VIADD R7, R5.reuse, 0x78904 ;  /* 0x0007890405077836 */ /* 0x040fe40000000000 */
[C---:B------:R-:W-:Y:S01]  /*0bd0*/  VIADD R8, R5.reuse, 0xf1208 ;  /* 0x000f120805087836 */ /* 0x040fe20000000000 */
[----:B------:R-:W-:Y:S02]  /*0be0*/  IADD3 R5, PT, PT, R5, 0x169b0c, RZ ;  /* 0x00169b0c05057810 */ /* 0x000fe40007ffe0ff */
[----:B------:R-:W-:Y:S02]  /*0bf0*/  LOP3.LUT R7, R7, 0xffffffc, RZ, 0xc0, !PT ;  /* 0x0ffffffc07077812 */ /* 0x000fe400078ec0ff */
[----:B0-----:R-:W-:Y:S02]  /*0c00*/  IADD3 R6, P1, PT, R6, UR6, RZ ;  /* 0x0000000606067c10 */ /* 0x001fe4000ff3e0ff */
[----:B------:R-:W-:-:S02]  /*0c10*/  LOP3.LUT R10, R8, 0xffffffc, RZ, 0xc0, !PT ;  /* 0x0ffffffc080a7812 */ /* 0x000fc400078ec0ff */
[----:B------:R-:W-:Y:S01]  /*0c20*/  IADD3 R8, P0, PT, R7, UR6, RZ ;  /* 0x0000000607087c10 */ /* 0x000fe2000ff1e0ff */
[----:B------:R-:W-:Y:S01]  /*0c30*/  IMAD.X R7, RZ, RZ, UR7, P1 ;  /* 0x00000007ff077e24 */ /* 0x000fe200088e06ff */
[----:B------:R-:W-:Y:S02]  /*0c40*/  IADD3 R10, P1, PT, R10, UR6, RZ ;  /* 0x000000060a0a7c10 */ /* 0x000fe4000ff3e0ff */
[----:B------:R-:W-:Y:S02]  /*0c50*/  LOP3.LUT R5, R5, 0xffffffc, RZ, 0xc0, !PT ;  /* 0x0ffffffc05057812 */ /* 0x000fe400078ec0ff */
[----:B------:R-:W-:Y:S01]  /*0c60*/  IADD3.X R9, PT, PT, RZ, UR7, RZ, P0, !PT ;  /* 0x00000007ff097c10 */ /* 0x000fe200087fe4ff */
[----:B------:R-:W2:Y:S01]  /*0c70*/  LDG.E R7, desc[UR8][R6.64] ;  /* 0x0000000806077981 */ /* 0x000ea2000c1e1900 */
[----:B------:R-:W-:Y:S01]  /*0c80*/  IADD3 R12, P0, PT, R5, UR6, RZ ;  /* 0x00000006050c7c10 */ /* 0x000fe2000ff1e0ff */
[----:B------:R-:W-:-:S03]  /*0c90*/  IMAD.X R11, RZ, RZ, UR7, P1 ;  /* 0x00000007ff0b7e24 */ /* 0x000fc600088e06ff */
[----:B------:R-:W3:Y:S01]  /*0ca0*/  LDG.E R9, desc[UR8][R8.64] ;  /* 0x0000000808097981 */ /* 0x000ee2000c1e1900 */
[----:B------:R-:W-:-:S03]  /*0cb0*/  IADD3.X R13, PT, PT, RZ, UR7, RZ, P0, !PT ;  /* 0x00000007ff0d7c10 */ /* 0x000fc600087fe4ff */
[----:B------:R-:W4:Y:S04]  /*0cc0*/  LDG.E R11, desc[UR8][R10.64] ;  /* 0x000000080a0b7981 */ /* 0x000f28000c1e1900 */
[----:B------:R-:W5:Y:S01]  /*0cd0*/  LDG.E R13, desc[UR8][R12.64] ;  /* 0x000000080c0d7981 */ /* 0x000f62000c1e1900 */
[----:B------:R-:W-:Y:S02]  /*0ce0*/  VIADD R4, R4, 0x4 ;  /* 0x0000000404047836 */ /* 0x000fe40000000000 */
[----:B--2---:R-:W-:-:S04]  /*0cf0*/  FADD R2, R2, R7 ;  /* 0x0000000702027221 */ /* 0x004fc80000000000 */
[----:B---3--:R-:W-:-:S04]  /*0d00*/  FADD R2, R2, R9 ;  /* 0x0000000902027221 */ /* 0x008fc80000000000 */
[----:B----4-:R-:W-:-:S04]  /*0d10*/  FADD R2, R2, R11 ;  /* 0x0000000b02027221 */ /* 0x010fc80000000000 */
[----:B-----5:R-:W-:-:S07]  /*0d20*/  FADD R2, R2, R13 ;  /* 0x0000000d02027221 */ /* 0x020fce0000000000 */
.L_x_4:
[----:B------:R-:W-:Y:S05]  /*0d30*/  BRA.U !UP1, `(.L_x_0) ;  /* 0x0000000109347547 */ /* 0x000fea000b800000 */
[----:B------:R-:W-:Y:S01]  /*0d40*/  IMAD R3, R4, 0x1e241, R3 ;  /* 0x0001e24104037824 */ /* 0x000fe200078e0203 */
[----:B------:R-:W0:Y:S01]  /*0d50*/  LDCU.64 UR6, c[0x0][0x380] ;  /* 0x00007000ff0677ac */ /* 0x000e220008000a00 */
[----:B------:R-:W-:-:S12]  /*0d60*/  UIADD3 UR4, UPT, UPT, -UR4, URZ, URZ ;  /* 0x000000ff04047290 */ /* 0x000fd8000fffe1ff */
.L_x_5:
[----:B------:R-:W-:-:S04]  /*0d70*/  SHF.L.U32 R4, R3, 0x2, RZ ;  /* 0x0000000203047819 */ /* 0x000fc800000006ff */
[----:B------:R-:W-:-:S04]  /*0d80*/  LOP3.LUT R4, R4, 0xffffffc, RZ, 0xc0, !PT ;  /* 0x0ffffffc04047812 */ /* 0x000fc800078ec0ff */
[----:B0-----:R-:W-:-:S05]  /*0d90*/  IADD3 R4, P0, PT, R4, UR6, RZ ;  /* 0x0000000604047c10 */ /* 0x001fca000ff1e0ff */
[----:B------:R-:W-:-:S06]  /*0da0*/  IMAD.X R5, RZ, RZ, UR7, P0 ;  /* 0x00000007ff057e24 */ /* 0x000fcc00080e06ff */
[----:B------:R-:W2:Y:S01]  /*0db0*/  LDG.E R5, desc[UR8][R4.64] ;  /* 0x0000000804057981 */ /* 0x000ea2000c1e1900 */
[----:B------:R-:W-:Y:S01]  /*0dc0*/  UIADD3 UR4, UPT, UPT, UR4, 0x1, URZ ;  /* 0x0000000104047890 */ /* 0x000fe2000fffe0ff */
[----:B------:R-:W-:-:S03]  /*0dd0*/  IADD3 R3, PT, PT, R3, 0x1e241, RZ ;  /* 0x0001e24103037810 */ /* 0x000fc60007ffe0ff */
[----:B------:R-:W-:Y:S01]  /*0de0*/  UISETP.NE.AND UP0, UPT, UR4, URZ, UPT ;  /* 0x000000ff0400728c */ /* 0x000fe2000bf05270 */
[----:B--2---:R-:W-:-:S08]  /*0df0*/  FADD R2, R5, R2 ;  /* 0x0000000205027221 */ /* 0x004fd00000000000 */
[----:B------:R-:W-:Y:S05]  /*0e00*/  BRA.U UP0, `(.L_x_5) ;  /* 0xfffffffd00d87547 */ /* 0x000fea000b83ffff */
.L_x_0:
[----:B------:R-:W0:Y:S02]  /*0e10*/  LDC.64 R4, c[0x0][0x390] ;  /* 0x0000e400ff047b82 */ /* 0x000e240000000a00 */
[----:B0-----:R-:W-:-:S05]  /*0e20*/  IMAD.WIDE R4, R0, 0x4, R4 ;  /* 0x0000000400047825 */ /* 0x001fca00078e0204 */
[----:B------:R-:W-:Y:S01]  /*0e30*/  STG.E desc[UR8][R4.64], R2 ;  /* 0x0000000204007986 */ /* 0x000fe2000c101908 */
[----:B------:R-:W-:Y:S05]  /*0e40*/  EXIT ;  /* 0x000000000000794d */ /* 0x000fea0003800000 */
.L_x_6:
[----:B------:R-:W-:-:S00]  /*0e50*/  BRA `(.L_x_6) ;  /* 0xfffffffc00fc7947 */ /* 0x000fc0000383ffff */
[----:B------:R-:W-:-:S00]  /*0e60*/  NOP ;  /* 0x0000000000007918 */ /* 0x000fc00000000000 */
        /* <DEDUP_REMOVED lines=9> */
.L_x_7:


//--------------------- .nv.shared.reserved.0     --------------------------
	.section	.nv.shared.reserved.0,"aw",@nobits
	.weak		__nv_reservedSMEM_offset_0_alias
	.size		__nv_reservedSMEM_offset_0_alias, 0, 64
	.other		__nv_reservedSMEM_offset_0_alias,@"STO_CUDA_RESERVED_SHARED STV_DEFAULT"
__nv_reservedSMEM_offset_0_alias:
	.zero		0
	.zero		64


//--------------------- .nv.constant0._Z18memory_read_kernelPfiS_ --------------------------
	.section	.nv.constant0._Z18memory_read_kernelPfiS_,"a",@progbits
	.sectionflags	@""
	.align	4
.nv.constant0._Z18memory_read_kernelPfiS_:
	.zero		920


//--------------------- SYMBOLS --------------------------

	.type		.nv.reservedSmem.offset0,@object
	.size		.nv.reservedSmem.offset0,0x4
